	.headerflags	@"EF_CUDA_TEXMODE_UNIFIED EF_CUDA_64BIT_ADDRESS EF_CUDA_ACCELERATORS EF_CUDA_SM90 EF_CUDA_VIRTUAL_SM(EF_CUDA_SM90)"
	.elftype	@"ET_EXEC"


//--------------------- .nv.info                  --------------------------
	.section	.nv.info,"",@"SHT_CUDA_INFO"
	.align	4


	//----- nvinfo : EIATTR_REGCOUNT
	.align		4
        /*0000*/ 	.byte	0x04, 0x2f
        /*0002*/ 	.short	(.L_3 - .L_2)
	.align		4
.L_2:
        /*0004*/ 	.word	index@(triton_poi_fused__native_batch_norm_legit_no_training_relu_0)
        /*0008*/ 	.word	0x00000011


	//----- nvinfo : EIATTR_MIN_STACK_SIZE
	.align		4
.L_3:
        /*000c*/ 	.byte	0x04, 0x12
        /*000e*/ 	.short	(.L_5 - .L_4)
	.align		4
.L_4:
        /*0010*/ 	.word	index@(triton_poi_fused__native_batch_norm_legit_no_training_relu_0)
        /*0014*/ 	.word	0x00000000


	//----- nvinfo : EIATTR_FRAME_SIZE
	.align		4
.L_5:
        /*0018*/ 	.byte	0x04, 0x11
        /*001a*/ 	.short	(.L_7 - .L_6)
	.align		4
.L_6:
        /*001c*/ 	.word	index@(triton_poi_fused__native_batch_norm_legit_no_training_relu_0)
        /*0020*/ 	.word	0x00000000


	//----- nvinfo : EIATTR_MIN_STACK_SIZE
	.align		4
.L_7:
        /*0024*/ 	.byte	0x04, 0x12
        /*0026*/ 	.short	(.L_9 - .L_8)
	.align		4
.L_8:
        /*0028*/ 	.word	index@(triton_poi_fused__native_batch_norm_legit_no_training_relu_0)
        /*002c*/ 	.word	0x00000000
.L_9:


//--------------------- .nv.info.triton_poi_fused__native_batch_norm_legit_no_training_relu_0 --------------------------
	.section	.nv.info.triton_poi_fused__native_batch_norm_legit_no_training_relu_0,"",@"SHT_CUDA_INFO"
	.sectionflags	@""
	.align	4


	//----- nvinfo : EIATTR_CUDA_API_VERSION
	.align		4
        /*0000*/ 	.byte	0x04, 0x37
        /*0002*/ 	.short	(.L_11 - .L_10)
.L_10:
        /*0004*/ 	.word	0x0000007c


	//----- nvinfo : EIATTR_KPARAM_INFO
	.align		4
.L_11:
        /*0008*/ 	.byte	0x04, 0x17
        /*000a*/ 	.short	(.L_13 - .L_12)
.L_12:
        /*000c*/ 	.word	0x00000000
        /*0010*/ 	.short	0x0006
        /*0012*/ 	.short	0x0030
        /*0014*/ 	.byte	0x00, 0xf0, 0x11, 0x00


	//----- nvinfo : EIATTR_KPARAM_INFO
	.align		4
.L_13:
        /*0018*/ 	.byte	0x04, 0x17
        /*001a*/ 	.short	(.L_15 - .L_14)
.L_14:
        /*001c*/ 	.word	0x00000000
        /*0020*/ 	.short	0x0005
        /*0022*/ 	.short	0x0028
        /*0024*/ 	.byte	0x00, 0xf4, 0x21, 0x00


	//----- nvinfo : EIATTR_KPARAM_INFO
	.align		4
.L_15:
        /*0028*/ 	.byte	0x04, 0x17
        /*002a*/ 	.short	(.L_17 - .L_16)
.L_16:
        /*002c*/ 	.word	0x00000000
        /*0030*/ 	.short	0x0004
        /*0032*/ 	.short	0x0020
        /*0034*/ 	.byte	0x00, 0xf4, 0x21, 0x00


	//----- nvinfo : EIATTR_KPARAM_INFO
	.align		4
.L_17:
        /*0038*/ 	.byte	0x04, 0x17
        /*003a*/ 	.short	(.L_19 - .L_18)
.L_18:
        /*003c*/ 	.word	0x00000000
        /*0040*/ 	.short	0x0003
        /*0042*/ 	.short	0x0018
        /*0044*/ 	.byte	0x00, 0xf4, 0x21, 0x00


	//----- nvinfo : EIATTR_KPARAM_INFO
	.align		4
.L_19:
        /*0048*/ 	.byte	0x04, 0x17
        /*004a*/ 	.short	(.L_21 - .L_20)
.L_20:
        /*004c*/ 	.word	0x00000000
        /*0050*/ 	.short	0x0002
        /*0052*/ 	.short	0x0010
        /*0054*/ 	.byte	0x00, 0xf4, 0x21, 0x00


	//----- nvinfo : EIATTR_KPARAM_INFO
	.align		4
.L_21:
        /*0058*/ 	.byte	0x04, 0x17
        /*005a*/ 	.short	(.L_23 - .L_22)
.L_22:
        /*005c*/ 	.word	0x00000000
        /*0060*/ 	.short	0x0001
        /*0062*/ 	.short	0x0008
        /*0064*/ 	.byte	0x00, 0xf4, 0x21, 0x00


	//----- nvinfo : EIATTR_KPARAM_INFO
	.align		4
.L_23:
        /*0068*/ 	.byte	0x04, 0x17
        /*006a*/ 	.short	(.L_25 - .L_24)
.L_24:
        /*006c*/ 	.word	0x00000000
        /*0070*/ 	.short	0x0000
        /*0072*/ 	.short	0x0000
        /*0074*/ 	.byte	0x00, 0xf4, 0x21, 0x00


	//----- nvinfo : EIATTR_SPARSE_MMA_MASK
	.align		4
.L_25:
        /*0078*/ 	.byte	0x03, 0x50
        /*007a*/ 	.short	0x0000


	//----- nvinfo : EIATTR_MAXREG_COUNT
	.align		4
        /*007c*/ 	.byte	0x03, 0x1b
        /*007e*/ 	.short	0x00ff


	//----- nvinfo : EIATTR_EXIT_INSTR_OFFSETS
	.align		4
        /*0080*/ 	.byte	0x04, 0x1c
        /*0082*/ 	.short	(.L_27 - .L_26)


	//   ....[0]....
.L_26:
        /*0084*/ 	.word	0x000003e0


	//----- nvinfo : EIATTR_REQNTID
	.align		4
.L_27:
        /*0088*/ 	.byte	0x04, 0x10
        /*008a*/ 	.short	(.L_29 - .L_28)
.L_28:
        /*008c*/ 	.word	0x00000100
        /*0090*/ 	.word	0x00000001
        /*0094*/ 	.word	0x00000001


	//----- nvinfo : EIATTR_CBANK_PARAM_SIZE
	.align		4
.L_29:
        /*0098*/ 	.byte	0x03, 0x19
        /*009a*/ 	.short	0x0034


	//----- nvinfo : EIATTR_PARAM_CBANK
	.align		4
        /*009c*/ 	.byte	0x04, 0x0a
        /*009e*/ 	.short	(.L_31 - .L_30)
	.align		4
.L_30:
        /*00a0*/ 	.word	index@(.nv.constant0.triton_poi_fused__native_batch_norm_legit_no_training_relu_0)
        /*00a4*/ 	.short	0x0210
        /*00a6*/ 	.short	0x0034


	//----- nvinfo : EIATTR_SW_WAR
	.align		4
.L_31:
        /*00a8*/ 	.byte	0x04, 0x36
        /*00aa*/ 	.short	(.L_33 - .L_32)
.L_32:
        /*00ac*/ 	.word	0x00000008
.L_33:


//--------------------- .nv.callgraph             --------------------------
	.section	.nv.callgraph,"",@"SHT_CUDA_CALLGRAPH"
	.align	4
	.sectionentsize	8
	.align		4
        /*0000*/ 	.word	0x00000000
	.align		4
        /*0004*/ 	.word	0xffffffff
	.align		4
        /*0008*/ 	.word	0x00000000
	.align		4
        /*000c*/ 	.word	0xfffffffe
	.align		4
        /*0010*/ 	.word	0x00000000
	.align		4
        /*0014*/ 	.word	0xfffffffd
	.align		4
        /*0018*/ 	.word	0x00000000
	.align		4
        /*001c*/ 	.word	0xfffffffc


//--------------------- .nv.constant4             --------------------------
	.section	.nv.constant4,"a",@progbits
	.align	8
	.align		8
.nv.constant4:
        /*0000*/ 	.dword	_$_str
	.align		8
        /*0008*/ 	.dword	_$_str_$_2


//--------------------- .text.triton_poi_fused__native_batch_norm_legit_no_training_relu_0 --------------------------
	.section	.text.triton_poi_fused__native_batch_norm_legit_no_training_relu_0,"ax",@progbits
	.align	128
        .global         triton_poi_fused__native_batch_norm_legit_no_training_relu_0
        .type           triton_poi_fused__native_batch_norm_legit_no_training_relu_0,@function
        .size           triton_poi_fused__native_batch_norm_legit_no_training_relu_0,(.L_x_1 - triton_poi_fused__native_batch_norm_legit_no_training_relu_0)
        .other          triton_poi_fused__native_batch_norm_legit_no_training_relu_0,@"STO_CUDA_ENTRY STV_DEFAULT"
triton_poi_fused__native_batch_norm_legit_no_training_relu_0:
.text.triton_poi_fused__native_batch_norm_legit_no_training_relu_0:
[----:B------:R-:W-:Y:S01]  /*0000*/  LDC R1, c[0x0][0x28] ;  /* 0x00000a00ff017b82 */ /* 0x000fe20000000800 */
[----:B------:R-:W1:Y:S07]  /*0010*/  S2R R0, SR_TID.X ;  /* 0x0000000000007919 */ /* 0x000e6e0000002100 */
[----:B------:R-:W2:Y:S01]  /*0020*/  LDC.64 R6, c[0x0][0x220] ;  /* 0x00008800ff067b82 */ /* 0x000ea20000000a00 */
[----:B------:R-:W-:Y:S01]  /*0030*/  ULDC.64 UR4, c[0x0][0x208] ;  /* 0x0000820000047ab9 */ /* 0x000fe20000000a00 */
[----:B------:R-:W3:Y:S06]  /*0040*/  S2R R5, SR_CTAID.X ;  /* 0x0000000000057919 */ /* 0x000eec0000002500 */
[----:B------:R-:W4:Y:S08]  /*0050*/  LDC.64 R8, c[0x0][0x228] ;  /* 0x00008a00ff087b82 */ /* 0x000f300000000a00 */
[----:B------:R-:W5:Y:S01]  /*0060*/  LDC.64 R10, c[0x0][0x230] ;  /* 0x00008c00ff0a7b82 */ /* 0x000f620000000a00 */
[----:B-1----:R-:W-:Y:S01]  /*0070*/  IMAD.SHL.U32 R0, R0, 0x2, RZ ;  /* 0x0000000200007824 */ /* 0x002fe200078e00ff */
[----:B---3--:R-:W-:-:S04]  /*0080*/  SHF.R.S32.HI R3, RZ, 0x16, R5 ;  /* 0x00000016ff037819 */ /* 0x008fc80000011405 */
[----:B------:R-:W-:Y:S02]  /*0090*/  LOP3.LUT R0, R0, 0x1fe, RZ, 0xc0, !PT ;  /* 0x000001fe00007812 */ /* 0x000fe400078ec0ff */
[----:B------:R-:W-:Y:S02]  /*00a0*/  SGXT R3, R3, 0x1 ;  /* 0x000000010303781a */ /* 0x000fe40000000200 */
[----:B------:R-:W-:-:S04]  /*00b0*/  LEA R0, R5, R0, 0x9 ;  /* 0x0000000005007211 */ /* 0x000fc800078e48ff */
[----:B------:R-:W-:-:S04]  /*00c0*/  LEA.HI R3, R3, R0, RZ, 0x10 ;  /* 0x0000000003037211 */ /* 0x000fc800078f80ff */
[C---:B------:R-:W-:Y:S02]  /*00d0*/  PRMT R2, R3.reuse, 0xbb32, RZ ;  /* 0x0000bb3203027816 */ /* 0x040fe400000000ff */
[----:B------:R-:W-:-:S03]  /*00e0*/  PRMT R3, R3, 0x7632, R3 ;  /* 0x0000763203037816 */ /* 0x000fc60000000003 */
[----:B------:R-:W-:-:S05]  /*00f0*/  IMAD R5, R2, 0x2d83, RZ ;  /* 0x00002d8302057824 */ /* 0x000fca00078e02ff */
[----:B------:R-:W-:-:S04]  /*0100*/  SHF.R.S32.HI R2, RZ, 0x10, R5 ;  /* 0x00000010ff027819 */ /* 0x000fc80000011405 */
[----:B------:R-:W-:-:S04]  /*0110*/  LOP3.LUT R2, R2, 0xffff, RZ, 0xc0, !PT ;  /* 0x0000ffff02027812 */ /* 0x000fc800078ec0ff */
[----:B------:R-:W-:-:S04]  /*0120*/  SHF.R.U32.HI R2, RZ, 0xf, R2 ;  /* 0x0000000fff027819 */ /* 0x000fc80000011602 */
[----:B------:R-:W-:Y:S02]  /*0130*/  LEA.HI.SX32 R2, R5, R2, 0xd ;  /* 0x0000000205027211 */ /* 0x000fe400078f6aff */
[----:B------:R-:W1:Y:S02]  /*0140*/  LDC.64 R4, c[0x0][0x218] ;  /* 0x00008600ff047b82 */ /* 0x000e640000000a00 */
[----:B------:R-:W-:-:S05]  /*0150*/  PRMT R2, R2, 0x9910, RZ ;  /* 0x0000991002027816 */ /* 0x000fca00000000ff */
[----:B------:R-:W-:-:S04]  /*0160*/  IMAD R2, R2, 0x2d, RZ ;  /* 0x0000002d02027824 */ /* 0x000fc800078e02ff */
[----:B------:R-:W-:-:S05]  /*0170*/  IMAD.MOV R2, RZ, RZ, -R2 ;  /* 0x000000ffff027224 */ /* 0x000fca00078e0a02 */
[----:B------:R-:W-:-:S04]  /*0180*/  PRMT R2, R2, 0x7710, RZ ;  /* 0x0000771002027816 */ /* 0x000fc800000000ff */
[----:B------:R-:W-:-:S04]  /*0190*/  IADD3 R3, R3, R2, RZ ;  /* 0x0000000203037210 */ /* 0x000fc80007ffe0ff */
[----:B------:R-:W-:Y:S02]  /*01a0*/  PRMT R13, R3, 0x9910, RZ ;  /* 0x00009910030d7816 */ /* 0x000fe400000000ff */
[----:B------:R-:W3:Y:S03]  /*01b0*/  LDC.64 R2, c[0x0][0x210] ;  /* 0x00008400ff027b82 */ /* 0x000ee60000000a00 */
[----:B--2---:R-:W-:-:S06]  /*01c0*/  IMAD.WIDE R6, R13, 0x4, R6 ;  /* 0x000000040d067825 */ /* 0x004fcc00078e0206 */
[----:B------:R-:W2:Y:S01]  /*01d0*/  LDG.E.EL R6, desc[UR4][R6.64] ;  /* 0x0000000406067981 */ /* 0x000ea2000c2e1900 */
[----:B-1----:R-:W-:-:S05]  /*01e0*/  IMAD.WIDE R4, R13, 0x4, R4 ;  /* 0x000000040d047825 */ /* 0x002fca00078e0204 */
[----:B------:R1:W2:Y:S01]  /*01f0*/  LDG.E.EL R12, desc[UR4][R4.64] ;  /* 0x00000004040c7981 */ /* 0x0002a2000c2e1900 */
[----:B---3--:R-:W-:Y:S01]  /*0200*/  IMAD.WIDE R2, R0, 0x4, R2 ;  /* 0x0000000400027825 */ /* 0x008fe200078e0202 */
[----:B-1----:R-:W1:Y:S05]  /*0210*/  LDC.64 R4, c[0x0][0x238] ;  /* 0x00008e00ff047b82 */ /* 0x002e6a0000000a00 */
[----:B------:R-:W3:Y:S01]  /*0220*/  LDG.E.64 R2, desc[UR4][R2.64] ;  /* 0x0000000402027981 */ /* 0x000ee2000c1e1b00 */
[----:B----4-:R-:W-:-:S04]  /*0230*/  IMAD.WIDE R8, R13, 0x4, R8 ;  /* 0x000000040d087825 */ /* 0x010fc800078e0208 */
[----:B-----5:R-:W-:Y:S02]  /*0240*/  IMAD.WIDE R10, R13, 0x4, R10 ;  /* 0x000000040d0a7825 */ /* 0x020fe400078e020a */
[----:B------:R-:W4:Y:S04]  /*0250*/  LDG.E.EL R8, desc[UR4][R8.64] ;  /* 0x0000000408087981 */ /* 0x000f28000c2e1900 */
[----:B------:R-:W4:Y:S01]  /*0260*/  LDG.E.EL R11, desc[UR4][R10.64] ;  /* 0x000000040a0b7981 */ /* 0x000f22000c2e1900 */
[----:B------:R-:W-:Y:S02]  /*0270*/  IMAD.MOV.U32 R14, RZ, RZ, 0x3e800000 ;  /* 0x3e800000ff0e7424 */ /* 0x000fe400078e00ff */
[----:B-1----:R-:W-:-:S04]  /*0280*/  IMAD.WIDE R4, R0, 0x4, R4 ;  /* 0x0000000400047825 */ /* 0x002fc800078e0204 */
[----:B--2---:R-:W-:-:S04]  /*0290*/  FADD R6, R6, 9.9999997473787516356e-06 ;  /* 0x3727c5ac06067421 */ /* 0x004fc80000000000 */
[----:B------:R-:W1:Y:S02]  /*02a0*/  MUFU.SQRT R7, R6 ;  /* 0x0000000600077308 */ /* 0x000e640000002000 */
[C---:B-1----:R-:W-:Y:S02]  /*02b0*/  FSETP.GT.AND P0, PT, R7.reuse, 8.50705917302346158658e+37, PT ;  /* 0x7e8000000700780b */ /* 0x042fe40003f04000 */
[----:B------:R-:W-:-:S11]  /*02c0*/  FSETP.GEU.AND P1, PT, R7, 1.175494350822287508e-38, PT ;  /* 0x008000000700780b */ /* 0x000fd60003f2e000 */
[----:B------:R-:W-:-:S04]  /*02d0*/  @P0 FMUL R7, R7, 0.25 ;  /* 0x3e80000007070820 */ /* 0x000fc80000400000 */
[----:B------:R-:W-:-:S06]  /*02e0*/  @!P1 FMUL R7, R7, 16777216 ;  /* 0x4b80000007079820 */ /* 0x000fcc0000400000 */
[----:B------:R-:W1:Y:S01]  /*02f0*/  MUFU.RCP R7, R7 ;  /* 0x0000000700077308 */ /* 0x000e620000001000 */
[----:B------:R-:W-:Y:S01]  /*0300*/  FSEL R14, R14, 1, P0 ;  /* 0x3f8000000e0e7808 */ /* 0x000fe20000000000 */
[----:B---3--:R-:W-:-:S04]  /*0310*/  FADD R2, R2, -R12 ;  /* 0x8000000c02027221 */ /* 0x008fc80000000000 */
[----:B------:R-:W-:Y:S01]  /*0320*/  @!P1 FMUL R14, R14, 16777216 ;  /* 0x4b8000000e0e9820 */ /* 0x000fe20000400000 */
[----:B------:R-:W-:-:S03]  /*0330*/  FADD R3, R3, -R12 ;  /* 0x8000000c03037221 */ /* 0x000fc60000000000 */
[----:B-1----:R-:W-:-:S04]  /*0340*/  FMUL R14, R7, R14 ;  /* 0x0000000e070e7220 */ /* 0x002fc80000400000 */
[-C--:B------:R-:W-:Y:S01]  /*0350*/  FMUL R2, R2, R14.reuse ;  /* 0x0000000e02027220 */ /* 0x080fe20000400000 */
[----:B------:R-:W-:-:S03]  /*0360*/  FMUL R14, R3, R14 ;  /* 0x0000000e030e7220 */ /* 0x000fc60000400000 */
[C-C-:B----4-:R-:W-:Y:S01]  /*0370*/  FFMA R2, R8.reuse, R2, R11.reuse ;  /* 0x0000000208027223 */ /* 0x150fe2000000000b */
[----:B------:R-:W-:-:S04]  /*0380*/  FFMA R14, R8, R14, R11 ;  /* 0x0000000e080e7223 */ /* 0x000fc8000000000b */
[----:B------:R-:W-:Y:S02]  /*0390*/  FSETP.GEU.AND P0, PT, R2, RZ, PT ;  /* 0x000000ff0200720b */ /* 0x000fe40003f0e000 */
[----:B------:R-:W-:Y:S02]  /*03a0*/  FSETP.GEU.AND P1, PT, R14, RZ, PT ;  /* 0x000000ff0e00720b */ /* 0x000fe40003f2e000 */
[----:B------:R-:W-:Y:S02]  /*03b0*/  FSEL R2, R2, RZ, P0 ;  /* 0x000000ff02027208 */ /* 0x000fe40000000000 */
[----:B------:R-:W-:-:S05]  /*03c0*/  FSEL R3, R14, RZ, P1 ;  /* 0x000000ff0e037208 */ /* 0x000fca0000800000 */
[----:B------:R-:W-:Y:S01]  /*03d0*/  STG.E.64 desc[UR4][R4.64], R2 ;  /* 0x0000000204007986 */ /* 0x000fe2000c101b04 */
[----:B------:R-:W-:Y:S05]  /*03e0*/  EXIT ;  /* 0x000000000000794d */ /* 0x000fea0003800000 */
.L_x_0:
[----:B------:R-:W-:-:S00]  /*03f0*/  BRA `(.L_x_0) ;  /* 0xfffffffc00fc7947 */ /* 0x000fc0000383ffff */
[----:B------:R-:W-:-:S00]  /*0400*/  NOP ;  /* 0x0000000000007918 */ /* 0x000fc00000000000 */
[----:B------:R-:W-:-:S00]  /*0410*/  NOP ;  /* 0x0000000000007918 */ /* 0x000fc00000000000 */
[----:B------:R-:W-:-:S00]  /*0420*/  NOP ;  /* 0x0000000000007918 */ /* 0x000fc00000000000 */
[----:B------:R-:W-:-:S00]  /*0430*/  NOP ;  /* 0x0000000000007918 */ /* 0x000fc00000000000 */
[----:B------:R-:W-:-:S00]  /*0440*/  NOP ;  /* 0x0000000000007918 */ /* 0x000fc00000000000 */
[----:B------:R-:W-:-:S00]  /*0450*/  NOP ;  /* 0x0000000000007918 */ /* 0x000fc00000000000 */
[----:B------:R-:W-:-:S00]  /*0460*/  NOP ;  /* 0x0000000000007918 */ /* 0x000fc00000000000 */
[----:B------:R-:W-:-:S00]  /*0470*/  NOP ;  /* 0x0000000000007918 */ /* 0x000fc00000000000 */
.L_x_1:


//--------------------- .nv.global.init           --------------------------
	.section	.nv.global.init,"aw",@progbits
.nv.global.init:
	.type		_$_str,@object
	.size		_$_str,(_$_str_$_2 - _$_str)
_$_str:
        /*0000*/ 	.byte	0x5f, 0x5f, 0x43, 0x55, 0x44, 0x41, 0x5f, 0x46, 0x54, 0x5a, 0x00
	.type		_$_str_$_2,@object
	.size		_$_str_$_2,(.L_1 - _$_str_$_2)
_$_str_$_2:
        /*000b*/ 	.byte	0x5f, 0x5f, 0x43, 0x55, 0x44, 0x41, 0x5f, 0x50, 0x52, 0x45, 0x43, 0x5f, 0x53, 0x51, 0x52, 0x54
        /*001b*/ 	.byte	0x00
.L_1:


//--------------------- .nv.constant0.triton_poi_fused__native_batch_norm_legit_no_training_relu_0 --------------------------
	.section	.nv.constant0.triton_poi_fused__native_batch_norm_legit_no_training_relu_0,"a",@progbits
	.sectionflags	@""
	.align	4
.nv.constant0.triton_poi_fused__native_batch_norm_legit_no_training_relu_0:
	.zero		580
